	.headerflags	@"EF_CUDA_TEXMODE_UNIFIED EF_CUDA_64BIT_ADDRESS EF_CUDA_ACCELERATORS EF_CUDA_SM90 EF_CUDA_VIRTUAL_SM(EF_CUDA_SM90)"
	.elftype	@"ET_EXEC"


//--------------------- .nv.info                  --------------------------
	.section	.nv.info,"",@"SHT_CUDA_INFO"
	.align	4


	//----- nvinfo : EIATTR_REGCOUNT
	.align		4
        /*0000*/ 	.byte	0x04, 0x2f
        /*0002*/ 	.short	(.L_1 - .L_0)
	.align		4
.L_0:
        /*0004*/ 	.word	index@(triton_poi_fused_35)
        /*0008*/ 	.word	0x0000001e


	//----- nvinfo : EIATTR_MIN_STACK_SIZE
	.align		4
.L_1:
        /*000c*/ 	.byte	0x04, 0x12
        /*000e*/ 	.short	(.L_3 - .L_2)
	.align		4
.L_2:
        /*0010*/ 	.word	index@(triton_poi_fused_35)
        /*0014*/ 	.word	0x00000000


	//----- nvinfo : EIATTR_FRAME_SIZE
	.align		4
.L_3:
        /*0018*/ 	.byte	0x04, 0x11
        /*001a*/ 	.short	(.L_5 - .L_4)
	.align		4
.L_4:
        /*001c*/ 	.word	index@(triton_poi_fused_35)
        /*0020*/ 	.word	0x00000000


	//----- nvinfo : EIATTR_MIN_STACK_SIZE
	.align		4
.L_5:
        /*0024*/ 	.byte	0x04, 0x12
        /*0026*/ 	.short	(.L_7 - .L_6)
	.align		4
.L_6:
        /*0028*/ 	.word	index@(triton_poi_fused_35)
        /*002c*/ 	.word	0x00000000
.L_7:


//--------------------- .nv.info.triton_poi_fused_35 --------------------------
	.section	.nv.info.triton_poi_fused_35,"",@"SHT_CUDA_INFO"
	.sectionflags	@""
	.align	4


	//----- nvinfo : EIATTR_CUDA_API_VERSION
	.align		4
        /*0000*/ 	.byte	0x04, 0x37
        /*0002*/ 	.short	(.L_9 - .L_8)
.L_8:
        /*0004*/ 	.word	0x0000007c


	//----- nvinfo : EIATTR_KPARAM_INFO
	.align		4
.L_9:
        /*0008*/ 	.byte	0x04, 0x17
        /*000a*/ 	.short	(.L_11 - .L_10)
.L_10:
        /*000c*/ 	.word	0x00000000
        /*0010*/ 	.short	0x0003
        /*0012*/ 	.short	0x0014
        /*0014*/ 	.byte	0x00, 0xf0, 0x11, 0x00


	//----- nvinfo : EIATTR_KPARAM_INFO
	.align		4
.L_11:
        /*0018*/ 	.byte	0x04, 0x17
        /*001a*/ 	.short	(.L_13 - .L_12)
.L_12:
        /*001c*/ 	.word	0x00000000
        /*0020*/ 	.short	0x0002
        /*0022*/ 	.short	0x0010
        /*0024*/ 	.byte	0x00, 0xf0, 0x11, 0x00


	//----- nvinfo : EIATTR_KPARAM_INFO
	.align		4
.L_13:
        /*0028*/ 	.byte	0x04, 0x17
        /*002a*/ 	.short	(.L_15 - .L_14)
.L_14:
        /*002c*/ 	.word	0x00000000
        /*0030*/ 	.short	0x0001
        /*0032*/ 	.short	0x0008
        /*0034*/ 	.byte	0x00, 0xf4, 0x21, 0x00


	//----- nvinfo : EIATTR_KPARAM_INFO
	.align		4
.L_15:
        /*0038*/ 	.byte	0x04, 0x17
        /*003a*/ 	.short	(.L_17 - .L_16)
.L_16:
        /*003c*/ 	.word	0x00000000
        /*0040*/ 	.short	0x0000
        /*0042*/ 	.short	0x0000
        /*0044*/ 	.byte	0x00, 0xf4, 0x21, 0x00


	//----- nvinfo : EIATTR_SPARSE_MMA_MASK
	.align		4
.L_17:
        /*0048*/ 	.byte	0x03, 0x50
        /*004a*/ 	.short	0x0000


	//----- nvinfo : EIATTR_MAXREG_COUNT
	.align		4
        /*004c*/ 	.byte	0x03, 0x1b
        /*004e*/ 	.short	0x00ff


	//----- nvinfo : EIATTR_EXIT_INSTR_OFFSETS
	.align		4
        /*0050*/ 	.byte	0x04, 0x1c
        /*0052*/ 	.short	(.L_19 - .L_18)


	//   ....[0]....
.L_18:
        /*0054*/ 	.word	0x000006c0


	//   ....[1]....
        /*0058*/ 	.word	0x00000710


	//----- nvinfo : EIATTR_REQNTID
	.align		4
.L_19:
        /*005c*/ 	.byte	0x04, 0x10
        /*005e*/ 	.short	(.L_21 - .L_20)
.L_20:
        /*0060*/ 	.word	0x00000080
        /*0064*/ 	.word	0x00000001
        /*0068*/ 	.word	0x00000001


	//----- nvinfo : EIATTR_CBANK_PARAM_SIZE
	.align		4
.L_21:
        /*006c*/ 	.byte	0x03, 0x19
        /*006e*/ 	.short	0x0018


	//----- nvinfo : EIATTR_PARAM_CBANK
	.align		4
        /*0070*/ 	.byte	0x04, 0x0a
        /*0072*/ 	.short	(.L_23 - .L_22)
	.align		4
.L_22:
        /*0074*/ 	.word	index@(.nv.constant0.triton_poi_fused_35)
        /*0078*/ 	.short	0x0210
        /*007a*/ 	.short	0x0018


	//----- nvinfo : EIATTR_SW_WAR
	.align		4
.L_23:
        /*007c*/ 	.byte	0x04, 0x36
        /*007e*/ 	.short	(.L_25 - .L_24)
.L_24:
        /*0080*/ 	.word	0x00000008
.L_25:


//--------------------- .nv.callgraph             --------------------------
	.section	.nv.callgraph,"",@"SHT_CUDA_CALLGRAPH"
	.align	4
	.sectionentsize	8
	.align		4
        /*0000*/ 	.word	0x00000000
	.align		4
        /*0004*/ 	.word	0xffffffff
	.align		4
        /*0008*/ 	.word	0x00000000
	.align		4
        /*000c*/ 	.word	0xfffffffe
	.align		4
        /*0010*/ 	.word	0x00000000
	.align		4
        /*0014*/ 	.word	0xfffffffd
	.align		4
        /*0018*/ 	.word	0x00000000
	.align		4
        /*001c*/ 	.word	0xfffffffc


//--------------------- .text.triton_poi_fused_35 --------------------------
	.section	.text.triton_poi_fused_35,"ax",@progbits
	.sectionflags	@"SHF_BARRIERS=1"
	.align	128
        .global         triton_poi_fused_35
        .type           triton_poi_fused_35,@function
        .size           triton_poi_fused_35,(.L_x_1 - triton_poi_fused_35)
        .other          triton_poi_fused_35,@"STO_CUDA_ENTRY STV_DEFAULT"
triton_poi_fused_35:
.text.triton_poi_fused_35:
[----:B------:R-:W0:Y:S01]  /*0000*/  LDC R1, c[0x0][0x28] ;  /* 0x00000a00ff017b82 */ /* 0x000e220000000800 */
[----:B------:R-:W1:Y:S07]  /*0010*/  S2R R19, SR_CTAID.Z ;  /* 0x0000000000137919 */ /* 0x000e6e0000002700 */
[----:B------:R-:W1:Y:S01]  /*0020*/  S2UR UR4, SR_CTAID.Y ;  /* 0x00000000000479c3 */ /* 0x000e620000002600 */
[----:B------:R-:W-:Y:S01]  /*0030*/  IMAD.MOV.U32 R14, RZ, RZ, RZ ;  /* 0x000000ffff0e7224 */ /* 0x000fe200078e00ff */
[----:B------:R-:W-:Y:S01]  /*0040*/  ULDC.64 UR6, c[0x0][0x208] ;  /* 0x0000820000067ab9 */ /* 0x000fe20000000a00 */
[----:B------:R-:W2:Y:S01]  /*0050*/  S2R R15, SR_CTAID.X ;  /* 0x00000000000f7919 */ /* 0x000ea20000002500 */
[----:B------:R-:W3:Y:S04]  /*0060*/  S2R R18, SR_TID.X ;  /* 0x0000000000127919 */ /* 0x000ee80000002100 */
[----:B------:R-:W1:Y:S08]  /*0070*/  LDC R0, c[0x0][0x10] ;  /* 0x00000400ff007b82 */ /* 0x000e700000000800 */
[----:B------:R-:W4:Y:S01]  /*0080*/  LDC.64 R16, c[0x0][0x210] ;  /* 0x00008400ff107b82 */ /* 0x000f220000000a00 */
[----:B-1----:R-:W-:-:S02]  /*0090*/  IMAD R19, R19, R0, UR4 ;  /* 0x0000000413137e24 */ /* 0x002fc4000f8e0200 */
[----:B--2---:R-:W-:Y:S02]  /*00a0*/  IMAD.SHL.U32 R15, R15, 0x10, RZ ;  /* 0x000000100f0f7824 */ /* 0x004fe400078e00ff */
[----:B------:R-:W-:Y:S01]  /*00b0*/  IMAD.SHL.U32 R19, R19, 0x40, RZ ;  /* 0x0000004013137824 */ /* 0x000fe200078e00ff */
[----:B---3--:R-:W-:Y:S02]  /*00c0*/  SHF.R.U32.HI R0, RZ, 0x4, R18 ;  /* 0x00000004ff007819 */ /* 0x008fe40000011612 */
[----:B------:R-:W-:Y:S02]  /*00d0*/  LOP3.LUT R4, R15, 0xf, R18, 0xf8, !PT ;  /* 0x0000000f0f047812 */ /* 0x000fe400078ef812 */
[----:B------:R-:W-:Y:S02]  /*00e0*/  SGXT.U32 R0, R0, 0x3 ;  /* 0x000000030000781a */ /* 0x000fe40000000000 */
[----:B------:R-:W-:Y:S02]  /*00f0*/  ISETP.GE.AND P0, PT, R4, 0x9, PT ;  /* 0x000000090400780c */ /* 0x000fe40003f06270 */
[----:B------:R-:W-:-:S02]  /*0100*/  LOP3.LUT R3, R19, 0x8, R0, 0xfe, !PT ;  /* 0x0000000813037812 */ /* 0x000fc400078efe00 */
[----:B------:R-:W-:Y:S02]  /*0110*/  LOP3.LUT R2, R19, R0, RZ, 0xfc, !PT ;  /* 0x0000000013027212 */ /* 0x000fe400078efcff */
[C---:B------:R-:W-:Y:S01]  /*0120*/  ISETP.LT.AND P2, PT, R3.reuse, 0x10000, !P0 ;  /* 0x000100000300780c */ /* 0x040fe20004741270 */
[--C-:B------:R-:W-:Y:S01]  /*0130*/  IMAD R3, R3, 0x9, R4.reuse ;  /* 0x0000000903037824 */ /* 0x100fe200078e0204 */
[----:B------:R-:W-:Y:S01]  /*0140*/  LOP3.LUT R6, R19, 0x10, R0, 0xfe, !PT ;  /* 0x0000001013067812 */ /* 0x000fe200078efe00 */
[C---:B------:R-:W-:Y:S01]  /*0150*/  IMAD R5, R2.reuse, 0x9, R4 ;  /* 0x0000000902057824 */ /* 0x040fe200078e0204 */
[----:B------:R-:W-:Y:S02]  /*0160*/  LOP3.LUT R7, R19, 0x18, R0, 0xfe, !PT ;  /* 0x0000001813077812 */ /* 0x000fe400078efe00 */
[----:B------:R-:W-:Y:S01]  /*0170*/  ISETP.LT.AND P1, PT, R2, 0x10000, !P0 ;  /* 0x000100000200780c */ /* 0x000fe20004721270 */
[----:B----4-:R-:W-:Y:S01]  /*0180*/  IMAD.WIDE R2, R3, 0x4, R16 ;  /* 0x0000000403027825 */ /* 0x010fe200078e0210 */
[----:B------:R-:W-:-:S02]  /*0190*/  ISETP.LT.AND P6, PT, R6, 0x10000, !P0 ;  /* 0x000100000600780c */ /* 0x000fc400047c1270 */
[----:B------:R-:W-:Y:S02]  /*01a0*/  LOP3.LUT R8, R19, 0x20, R0, 0xfe, !PT ;  /* 0x0000002013087812 */ /* 0x000fe400078efe00 */
[----:B------:R-:W-:Y:S01]  /*01b0*/  ISETP.LT.AND P5, PT, R7, 0x10000, !P0 ;  /* 0x000100000700780c */ /* 0x000fe200047a1270 */
[----:B------:R1:W2:Y:S01]  /*01c0*/  @P2 LDG.E.EL R14, desc[UR6][R2.64] ;  /* 0x00000006020e2981 */ /* 0x0002a2000c2e1900 */
[----:B------:R-:W-:Y:S02]  /*01d0*/  LOP3.LUT R4, R19, 0x28, R0, 0xfe, !PT ;  /* 0x0000002813047812 */ /* 0x000fe400078efe00 */
[----:B------:R-:W-:Y:S02]  /*01e0*/  LOP3.LUT R6, R19, 0x30, R0, 0xfe, !PT ;  /* 0x0000003013067812 */ /* 0x000fe400078efe00 */
[----:B------:R-:W-:Y:S02]  /*01f0*/  LOP3.LUT R7, R19, 0x38, R0, 0xfe, !PT ;  /* 0x0000003813077812 */ /* 0x000fe400078efe00 */
[----:B------:R-:W-:-:S02]  /*0200*/  ISETP.LT.AND P4, PT, R8, 0x10000, !P0 ;  /* 0x000100000800780c */ /* 0x000fc40004781270 */
[----:B------:R-:W-:Y:S02]  /*0210*/  ISETP.LT.AND P3, PT, R4, 0x10000, !P0 ;  /* 0x000100000400780c */ /* 0x000fe40004761270 */
[----:B------:R-:W-:Y:S02]  /*0220*/  ISETP.LT.AND P2, PT, R6, 0x10000, !P0 ;  /* 0x000100000600780c */ /* 0x000fe40004741270 */
[----:B------:R-:W-:Y:S01]  /*0230*/  ISETP.LT.AND P0, PT, R7, 0x10000, !P0 ;  /* 0x000100000700780c */ /* 0x000fe20004701270 */
[C---:B------:R-:W-:Y:S02]  /*0240*/  VIADD R7, R5.reuse, 0x90 ;  /* 0x0000009005077836 */ /* 0x040fe40000000000 */
[C---:B------:R-:W-:Y:S02]  /*0250*/  VIADD R9, R5.reuse, 0xd8 ;  /* 0x000000d805097836 */ /* 0x040fe40000000000 */
[C---:B------:R-:W-:Y:S02]  /*0260*/  VIADD R11, R5.reuse, 0x120 ;  /* 0x00000120050b7836 */ /* 0x040fe40000000000 */
[----:B------:R-:W-:-:S02]  /*0270*/  VIADD R13, R5, 0x168 ;  /* 0x00000168050d7836 */ /* 0x000fc40000000000 */
[C---:B------:R-:W-:Y:S02]  /*0280*/  VIADD R23, R5.reuse, 0x1b0 ;  /* 0x000001b005177836 */ /* 0x040fe40000000000 */
[C---:B------:R-:W-:Y:S02]  /*0290*/  VIADD R25, R5.reuse, 0x1f8 ;  /* 0x000001f805197836 */ /* 0x040fe40000000000 */
[----:B-1----:R-:W-:-:S04]  /*02a0*/  IMAD.WIDE R2, R5, 0x4, R16 ;  /* 0x0000000405027825 */ /* 0x002fc800078e0210 */
[----:B------:R-:W-:-:S04]  /*02b0*/  IMAD.WIDE R4, R7, 0x4, R16 ;  /* 0x0000000407047825 */ /* 0x000fc800078e0210 */
[----:B------:R-:W-:-:S04]  /*02c0*/  IMAD.WIDE R6, R9, 0x4, R16 ;  /* 0x0000000409067825 */ /* 0x000fc800078e0210 */
[----:B------:R-:W-:Y:S01]  /*02d0*/  IMAD.WIDE R8, R11, 0x4, R16 ;  /* 0x000000040b087825 */ /* 0x000fe200078e0210 */
[----:B------:R-:W-:-:S03]  /*02e0*/  CS2R R20, SRZ ;  /* 0x0000000000147805 */ /* 0x000fc6000001ff00 */
[----:B------:R-:W-:-:S03]  /*02f0*/  IMAD.WIDE R10, R13, 0x4, R16 ;  /* 0x000000040d0a7825 */ /* 0x000fc600078e0210 */
[----:B------:R1:W3:Y:S01]  /*0300*/  @P6 LDG.E.EL R20, desc[UR6][R4.64] ;  /* 0x0000000604146981 */ /* 0x0002e2000c2e1900 */
[--C-:B------:R-:W-:Y:S01]  /*0310*/  IMAD.WIDE R12, R23, 0x4, R16.reuse ;  /* 0x00000004170c7825 */ /* 0x100fe200078e0210 */
[----:B------:R-:W-:Y:S02]  /*0320*/  CS2R R22, SRZ ;  /* 0x0000000000167805 */ /* 0x000fe4000001ff00 */
[----:B------:R-:W4:Y:S01]  /*0330*/  @P5 LDG.E.EL R21, desc[UR6][R6.64] ;  /* 0x0000000606155981 */ /* 0x000f22000c2e1900 */
[----:B------:R-:W-:Y:S01]  /*0340*/  IMAD.WIDE R16, R25, 0x4, R16 ;  /* 0x0000000419107825 */ /* 0x000fe200078e0210 */
[----:B------:R-:W-:Y:S02]  /*0350*/  CS2R R24, SRZ ;  /* 0x0000000000187805 */ /* 0x000fe4000001ff00 */
[----:B------:R-:W5:Y:S01]  /*0360*/  @P4 LDG.E.EL R22, desc[UR6][R8.64] ;  /* 0x0000000608164981 */ /* 0x000f62000c2e1900 */
[----:B------:R-:W-:-:S03]  /*0370*/  IMAD.MOV.U32 R26, RZ, RZ, RZ ;  /* 0x000000ffff1a7224 */ /* 0x000fc600078e00ff */
[----:B------:R-:W5:Y:S04]  /*0380*/  @P3 LDG.E.EL R24, desc[UR6][R10.64] ;  /* 0x000000060a183981 */ /* 0x000f68000c2e1900 */
[----:B------:R1:W5:Y:S04]  /*0390*/  @P2 LDG.E.EL R23, desc[UR6][R12.64] ;  /* 0x000000060c172981 */ /* 0x000368000c2e1900 */
[----:B------:R1:W5:Y:S04]  /*03a0*/  @P1 LDG.E.EL R25, desc[UR6][R2.64] ;  /* 0x0000000602191981 */ /* 0x000368000c2e1900 */
[----:B------:R-:W5:Y:S01]  /*03b0*/  @P0 LDG.E.EL R26, desc[UR6][R16.64] ;  /* 0x00000006101a0981 */ /* 0x000f62000c2e1900 */
[----:B------:R-:W1:Y:S01]  /*03c0*/  S2R R27, SR_TID.X ;  /* 0x00000000001b7919 */ /* 0x000e620000002100 */
[----:B------:R-:W1:Y:S01]  /*03d0*/  S2UR UR5, SR_CgaCtaId ;  /* 0x00000000000579c3 */ /* 0x000e620000008800 */
[----:B------:R-:W-:-:S02]  /*03e0*/  UMOV UR4, 0x400 ;  /* 0x0000040000047882 */ /* 0x000fc40000000000 */
[----:B01----:R-:W-:Y:S01]  /*03f0*/  UPRMT UR4, UR5, 0x654, UR4 ;  /* 0x0000065405047896 */ /* 0x003fe20008000004 */
[----:B------:R-:W-:Y:S01]  /*0400*/  IMAD.SHL.U32 R4, R27, 0x40, RZ ;  /* 0x000000401b047824 */ /* 0x000fe200078e00ff */
[----:B------:R-:W-:-:S04]  /*0410*/  SHF.R.U32.HI R5, RZ, 0x4, R27 ;  /* 0x00000004ff057819 */ /* 0x000fc8000001161b */
[----:B------:R-:W-:Y:S02]  /*0420*/  SGXT.U32 R5, R5, 0x3 ;  /* 0x000000030505781a */ /* 0x000fe40000000000 */
[----:B------:R-:W-:-:S04]  /*0430*/  LOP3.LUT R4, R4, 0x3c0, RZ, 0xc0, !PT ;  /* 0x000003c004047812 */ /* 0x000fc800078ec0ff */
[C---:B------:R-:W-:Y:S02]  /*0440*/  LOP3.LUT R5, R4.reuse, R5, RZ, 0xfc, !PT ;  /* 0x0000000504057212 */ /* 0x040fe400078efcff */
[----:B------:R-:W-:-:S05]  /*0450*/  LEA.HI R4, R4, UR4, RZ, 0x1e ;  /* 0x0000000404047c11 */ /* 0x000fca000f8ff0ff */
[----:B------:R-:W-:Y:S01]  /*0460*/  IMAD R13, R5, 0x4, R4 ;  /* 0x00000004050d7824 */ /* 0x000fe200078e0204 */
[C---:B------:R-:W-:Y:S01]  /*0470*/  LOP3.LUT R2, R27.reuse, 0x70, RZ, 0xc0, !PT ;  /* 0x000000701b027812 */ /* 0x040fe200078ec0ff */
[----:B------:R-:W-:-:S04]  /*0480*/  IMAD.SHL.U32 R8, R27, 0x4, RZ ;  /* 0x000000041b087824 */ /* 0x000fc800078e00ff */
[----:B------:R-:W-:Y:S01]  /*0490*/  VIADD R3, R2, UR4 ;  /* 0x0000000402037c36 */ /* 0x000fe20008000000 */
[----:B------:R-:W-:-:S05]  /*04a0*/  LOP3.LUT R8, R8, 0x1fc, RZ, 0xc0, !PT ;  /* 0x000001fc08087812 */ /* 0x000fca00078ec0ff */
[----:B------:R-:W-:Y:S02]  /*04b0*/  IMAD R4, R8, 0x4, R3 ;  /* 0x0000000408047824 */ /* 0x000fe400078e0203 */
[----:B------:R-:W-:Y:S01]  /*04c0*/  IMAD.SHL.U32 R18, R18, 0x4, RZ ;  /* 0x0000000412127824 */ /* 0x000fe200078e00ff */
[----:B------:R-:W0:Y:S04]  /*04d0*/  LDC.64 R2, c[0x0][0x218] ;  /* 0x00008600ff027b82 */ /* 0x000e280000000a00 */
[----:B------:R-:W-:-:S04]  /*04e0*/  LOP3.LUT R18, R19, 0x3c, R18, 0xf8, !PT ;  /* 0x0000003c13127812 */ /* 0x000fc800078ef812 */
[----:B------:R-:W-:-:S04]  /*04f0*/  SHF.R.S32.HI R9, RZ, 0x1f, R18 ;  /* 0x0000001fff097819 */ /* 0x000fc80000011412 */
[----:B------:R-:W-:-:S04]  /*0500*/  LEA.HI R9, R9, R18, RZ, 0x8 ;  /* 0x0000001209097211 */ /* 0x000fc800078f40ff */
[----:B------:R-:W-:Y:S02]  /*0510*/  LOP3.LUT R11, R9, 0xffffff00, RZ, 0xc0, !PT ;  /* 0xffffff00090b7812 */ /* 0x000fe400078ec0ff */
[----:B------:R-:W-:Y:S02]  /*0520*/  SHF.R.S32.HI R10, RZ, 0x8, R9 ;  /* 0x00000008ff0a7819 */ /* 0x000fe40000011409 */
[C---:B------:R-:W-:Y:S01]  /*0530*/  ISETP.GE.AND P0, PT, R18.reuse, 0x10000, PT ;  /* 0x000100001200780c */ /* 0x040fe20003f06270 */
[----:B------:R-:W-:Y:S01]  /*0540*/  IMAD.IADD R11, R18, 0x1, -R11 ;  /* 0x00000001120b7824 */ /* 0x000fe200078e0a0b */
[----:B------:R-:W-:Y:S02]  /*0550*/  LOP3.LUT R9, R15, R0, RZ, 0xfc, !PT ;  /* 0x000000000f097212 */ /* 0x000fe400078efcff */
[----:B------:R-:W-:Y:S01]  /*0560*/  LOP3.LUT R0, R15, 0x8, R0, 0xfe, !PT ;  /* 0x000000080f007812 */ /* 0x000fe200078efe00 */
[----:B------:R-:W-:Y:S01]  /*0570*/  IMAD R12, R10, 0x900, R11 ;  /* 0x000009000a0c7824 */ /* 0x000fe200078e020b */
[----:B------:R-:W-:-:S02]  /*0580*/  ISETP.LT.AND P1, PT, R9, 0x9, !P0 ;  /* 0x000000090900780c */ /* 0x000fc40004721270 */
[----:B------:R-:W-:Y:S01]  /*0590*/  ISETP.LT.AND P0, PT, R0, 0x9, !P0 ;  /* 0x000000090000780c */ /* 0x000fe20004701270 */
[----:B------:R-:W-:-:S04]  /*05a0*/  IMAD R11, R9, 0x100, R12 ;  /* 0x00000100090b7824 */ /* 0x000fc800078e020c */
[----:B0-----:R-:W-:Y:S01]  /*05b0*/  IMAD.WIDE R10, R11, 0x4, R2 ;  /* 0x000000040b0a7825 */ /* 0x001fe200078e0202 */
[----:B--2---:R-:W-:Y:S04]  /*05c0*/  STS [R13+0x20], R14 ;  /* 0x0000200e0d007388 */ /* 0x004fe80000000800 */
[----:B---3--:R-:W-:Y:S04]  /*05d0*/  STS [R13+0x40], R20 ;  /* 0x000040140d007388 */ /* 0x008fe80000000800 */
[----:B----4-:R-:W-:Y:S04]  /*05e0*/  STS [R13+0x60], R21 ;  /* 0x000060150d007388 */ /* 0x010fe80000000800 */
[----:B-----5:R-:W-:Y:S04]  /*05f0*/  STS [R13+0x80], R22 ;  /* 0x000080160d007388 */ /* 0x020fe80000000800 */
[----:B------:R-:W-:Y:S04]  /*0600*/  STS [R13+0xa0], R24 ;  /* 0x0000a0180d007388 */ /* 0x000fe80000000800 */
[----:B------:R-:W-:Y:S04]  /*0610*/  STS [R13+0xc0], R23 ;  /* 0x0000c0170d007388 */ /* 0x000fe80000000800 */
[----:B------:R-:W-:Y:S04]  /*0620*/  STS [R13], R25 ;  /* 0x000000190d007388 */ /* 0x000fe80000000800 */
[----:B------:R0:W-:Y:S01]  /*0630*/  STS [R13+0xe0], R26 ;  /* 0x0000e01a0d007388 */ /* 0x0001e20000000800 */
[----:B------:R-:W-:Y:S06]  /*0640*/  BAR.SYNC.DEFER_BLOCKING 0x0 ;  /* 0x0000000000007b1d */ /* 0x000fec0000010000 */
[----:B------:R-:W1:Y:S01]  /*0650*/  LDS.128 R4, [R4] ;  /* 0x0000000004047984 */ /* 0x000e620000000c00 */
[----:B0-----:R-:W-:-:S04]  /*0660*/  LOP3.LUT R13, R8, 0x200, RZ, 0xfc, !PT ;  /* 0x00000200080d7812 */ /* 0x001fc800078efcff */
[----:B------:R-:W-:-:S04]  /*0670*/  SHF.R.U32.HI R13, RZ, 0x2, R13 ;  /* 0x00000002ff0d7819 */ /* 0x000fc8000001160d */
[----:B------:R-:W-:-:S05]  /*0680*/  LOP3.LUT R13, R13, 0xf0, RZ, 0xc0, !PT ;  /* 0x000000f00d0d7812 */ /* 0x000fca00078ec0ff */
[----:B------:R-:W-:-:S04]  /*0690*/  VIADD R13, R13, UR4 ;  /* 0x000000040d0d7c36 */ /* 0x000fc80008000000 */
[----:B------:R-:W-:Y:S01]  /*06a0*/  IMAD R13, R8, 0x4, R13 ;  /* 0x00000004080d7824 */ /* 0x000fe200078e020d */
[----:B-1----:R0:W-:Y:S02]  /*06b0*/  @P1 STG.E.128 desc[UR6][R10.64], R4 ;  /* 0x000000040a001986 */ /* 0x0021e4000c101d06 */
[----:B0-----:R-:W-:Y:S05]  /*06c0*/  @!P0 EXIT ;  /* 0x000000000000894d */ /* 0x001fea0003800000 */
[----:B0-----:R-:W0:Y:S01]  /*06d0*/  LDS.128 R8, [R13+0x800] ;  /* 0x000800000d087984 */ /* 0x001e220000000c00 */
[----:B------:R-:W-:-:S04]  /*06e0*/  IMAD R5, R0, 0x100, R12 ;  /* 0x0000010000057824 */ /* 0x000fc800078e020c */
[----:B------:R-:W-:-:S05]  /*06f0*/  IMAD.WIDE R2, R5, 0x4, R2 ;  /* 0x0000000405027825 */ /* 0x000fca00078e0202 */
[----:B0-----:R-:W-:Y:S01]  /*0700*/  STG.E.128 desc[UR6][R2.64], R8 ;  /* 0x0000000802007986 */ /* 0x001fe2000c101d06 */
[----:B------:R-:W-:Y:S05]  /*0710*/  EXIT ;  /* 0x000000000000794d */ /* 0x000fea0003800000 */
.L_x_0:
[----:B------:R-:W-:-:S00]  /*0720*/  BRA `(.L_x_0) ;  /* 0xfffffffc00fc7947 */ /* 0x000fc0000383ffff */
[----:B------:R-:W-:-:S00]  /*0730*/  NOP ;  /* 0x0000000000007918 */ /* 0x000fc00000000000 */
        /* <DEDUP_REMOVED lines=12> */
.L_x_1:


//--------------------- .nv.shared.triton_poi_fused_35 --------------------------
	.section	.nv.shared.triton_poi_fused_35,"aw",@nobits
	.sectionflags	@""
	.align	16
	.zero		1024


//--------------------- .nv.constant0.triton_poi_fused_35 --------------------------
	.section	.nv.constant0.triton_poi_fused_35,"a",@progbits
	.sectionflags	@""
	.align	4
.nv.constant0.triton_poi_fused_35:
	.zero		552
